	.headerflags	@"EF_CUDA_TEXMODE_UNIFIED EF_CUDA_64BIT_ADDRESS EF_CUDA_ACCELERATORS EF_CUDA_SM90 EF_CUDA_VIRTUAL_SM(EF_CUDA_SM90)"
	.elftype	@"ET_EXEC"


//--------------------- .nv.info                  --------------------------
	.section	.nv.info,"",@"SHT_CUDA_INFO"
	.align	4


	//----- nvinfo : EIATTR_REGCOUNT
	.align		4
        /*0000*/ 	.byte	0x04, 0x2f
        /*0002*/ 	.short	(.L_1 - .L_0)
	.align		4
.L_0:
        /*0004*/ 	.word	index@(triton_poi_fused_max_pool2d_with_indices_66)
        /*0008*/ 	.word	0x00000012


	//----- nvinfo : EIATTR_MIN_STACK_SIZE
	.align		4
.L_1:
        /*000c*/ 	.byte	0x04, 0x12
        /*000e*/ 	.short	(.L_3 - .L_2)
	.align		4
.L_2:
        /*0010*/ 	.word	index@(triton_poi_fused_max_pool2d_with_indices_66)
        /*0014*/ 	.word	0x00000000


	//----- nvinfo : EIATTR_FRAME_SIZE
	.align		4
.L_3:
        /*0018*/ 	.byte	0x04, 0x11
        /*001a*/ 	.short	(.L_5 - .L_4)
	.align		4
.L_4:
        /*001c*/ 	.word	index@(triton_poi_fused_max_pool2d_with_indices_66)
        /*0020*/ 	.word	0x00000000


	//----- nvinfo : EIATTR_MIN_STACK_SIZE
	.align		4
.L_5:
        /*0024*/ 	.byte	0x04, 0x12
        /*0026*/ 	.short	(.L_7 - .L_6)
	.align		4
.L_6:
        /*0028*/ 	.word	index@(triton_poi_fused_max_pool2d_with_indices_66)
        /*002c*/ 	.word	0x00000000
.L_7:


//--------------------- .nv.info.triton_poi_fused_max_pool2d_with_indices_66 --------------------------
	.section	.nv.info.triton_poi_fused_max_pool2d_with_indices_66,"",@"SHT_CUDA_INFO"
	.sectionflags	@""
	.align	4


	//----- nvinfo : EIATTR_CUDA_API_VERSION
	.align		4
        /*0000*/ 	.byte	0x04, 0x37
        /*0002*/ 	.short	(.L_9 - .L_8)
.L_8:
        /*0004*/ 	.word	0x0000007c


	//----- nvinfo : EIATTR_KPARAM_INFO
	.align		4
.L_9:
        /*0008*/ 	.byte	0x04, 0x17
        /*000a*/ 	.short	(.L_11 - .L_10)
.L_10:
        /*000c*/ 	.word	0x00000000
        /*0010*/ 	.short	0x0003
        /*0012*/ 	.short	0x0018
        /*0014*/ 	.byte	0x00, 0xf0, 0x11, 0x00


	//----- nvinfo : EIATTR_KPARAM_INFO
	.align		4
.L_11:
        /*0018*/ 	.byte	0x04, 0x17
        /*001a*/ 	.short	(.L_13 - .L_12)
.L_12:
        /*001c*/ 	.word	0x00000000
        /*0020*/ 	.short	0x0002
        /*0022*/ 	.short	0x0010
        /*0024*/ 	.byte	0x00, 0xf4, 0x21, 0x00


	//----- nvinfo : EIATTR_KPARAM_INFO
	.align		4
.L_13:
        /*0028*/ 	.byte	0x04, 0x17
        /*002a*/ 	.short	(.L_15 - .L_14)
.L_14:
        /*002c*/ 	.word	0x00000000
        /*0030*/ 	.short	0x0001
        /*0032*/ 	.short	0x0008
        /*0034*/ 	.byte	0x00, 0xf4, 0x21, 0x00


	//----- nvinfo : EIATTR_KPARAM_INFO
	.align		4
.L_15:
        /*0038*/ 	.byte	0x04, 0x17
        /*003a*/ 	.short	(.L_17 - .L_16)
.L_16:
        /*003c*/ 	.word	0x00000000
        /*0040*/ 	.short	0x0000
        /*0042*/ 	.short	0x0000
        /*0044*/ 	.byte	0x00, 0xf4, 0x21, 0x00


	//----- nvinfo : EIATTR_SPARSE_MMA_MASK
	.align		4
.L_17:
        /*0048*/ 	.byte	0x03, 0x50
        /*004a*/ 	.short	0x0000


	//----- nvinfo : EIATTR_MAXREG_COUNT
	.align		4
        /*004c*/ 	.byte	0x03, 0x1b
        /*004e*/ 	.short	0x00ff


	//----- nvinfo : EIATTR_EXIT_INSTR_OFFSETS
	.align		4
        /*0050*/ 	.byte	0x04, 0x1c
        /*0052*/ 	.short	(.L_19 - .L_18)


	//   ....[0]....
.L_18:
        /*0054*/ 	.word	0x000002d0


	//   ....[1]....
        /*0058*/ 	.word	0x000002f0


	//----- nvinfo : EIATTR_REQNTID
	.align		4
.L_19:
        /*005c*/ 	.byte	0x04, 0x10
        /*005e*/ 	.short	(.L_21 - .L_20)
.L_20:
        /*0060*/ 	.word	0x00000080
        /*0064*/ 	.word	0x00000001
        /*0068*/ 	.word	0x00000001


	//----- nvinfo : EIATTR_CBANK_PARAM_SIZE
	.align		4
.L_21:
        /*006c*/ 	.byte	0x03, 0x19
        /*006e*/ 	.short	0x001c


	//----- nvinfo : EIATTR_PARAM_CBANK
	.align		4
        /*0070*/ 	.byte	0x04, 0x0a
        /*0072*/ 	.short	(.L_23 - .L_22)
	.align		4
.L_22:
        /*0074*/ 	.word	index@(.nv.constant0.triton_poi_fused_max_pool2d_with_indices_66)
        /*0078*/ 	.short	0x0210
        /*007a*/ 	.short	0x001c


	//----- nvinfo : EIATTR_SW_WAR
	.align		4
.L_23:
        /*007c*/ 	.byte	0x04, 0x36
        /*007e*/ 	.short	(.L_25 - .L_24)
.L_24:
        /*0080*/ 	.word	0x00000008
.L_25:


//--------------------- .nv.callgraph             --------------------------
	.section	.nv.callgraph,"",@"SHT_CUDA_CALLGRAPH"
	.align	4
	.sectionentsize	8
	.align		4
        /*0000*/ 	.word	0x00000000
	.align		4
        /*0004*/ 	.word	0xffffffff
	.align		4
        /*0008*/ 	.word	0x00000000
	.align		4
        /*000c*/ 	.word	0xfffffffe
	.align		4
        /*0010*/ 	.word	0x00000000
	.align		4
        /*0014*/ 	.word	0xfffffffd
	.align		4
        /*0018*/ 	.word	0x00000000
	.align		4
        /*001c*/ 	.word	0xfffffffc


//--------------------- .text.triton_poi_fused_max_pool2d_with_indices_66 --------------------------
	.section	.text.triton_poi_fused_max_pool2d_with_indices_66,"ax",@progbits
	.align	128
        .global         triton_poi_fused_max_pool2d_with_indices_66
        .type           triton_poi_fused_max_pool2d_with_indices_66,@function
        .size           triton_poi_fused_max_pool2d_with_indices_66,(.L_x_1 - triton_poi_fused_max_pool2d_with_indices_66)
        .other          triton_poi_fused_max_pool2d_with_indices_66,@"STO_CUDA_ENTRY STV_DEFAULT"
triton_poi_fused_max_pool2d_with_indices_66:
.text.triton_poi_fused_max_pool2d_with_indices_66:
[----:B------:R-:W0:Y:S02]  /*0000*/  LDC R1, c[0x0][0x28] ;  /* 0x00000a00ff017b82 */ /* 0x000e240000000800 */
[----:B------:R-:W1:Y:S01]  /*0010*/  S2R R0, SR_TID.X ;  /* 0x0000000000007919 */ /* 0x000e620000002100 */
[----:B------:R-:W2:Y:S01]  /*0020*/  LDC.64 R2, c[0x0][0x210] ;  /* 0x00008400ff027b82 */ /* 0x000ea20000000a00 */
[----:B------:R-:W-:Y:S01]  /*0030*/  IMAD.MOV.U32 R15, RZ, RZ, RZ ;  /* 0x000000ffff0f7224 */ /* 0x000fe200078e00ff */
[----:B------:R-:W-:Y:S01]  /*0040*/  ULDC.64 UR4, c[0x0][0x208] ;  /* 0x0000820000047ab9 */ /* 0x000fe20000000a00 */
[----:B------:R-:W3:Y:S01]  /*0050*/  S2R R11, SR_CTAID.X ;  /* 0x00000000000b7919 */ /* 0x000ee20000002500 */
[----:B------:R-:W-:Y:S01]  /*0060*/  IMAD.MOV.U32 R10, RZ, RZ, RZ ;  /* 0x000000ffff0a7224 */ /* 0x000fe200078e00ff */
[----:B------:R-:W-:Y:S01]  /*0070*/  ULDC.64 UR6, c[0x0][0x220] ;  /* 0x0000880000067ab9 */ /* 0x000fe20000000a00 */
[----:B-1----:R-:W-:-:S05]  /*0080*/  LOP3.LUT R0, R0, 0x7f, RZ, 0xc0, !PT ;  /* 0x0000007f00007812 */ /* 0x002fca00078ec0ff */
[----:B---3--:R-:W-:-:S05]  /*0090*/  IMAD R11, R11, 0x80, R0 ;  /* 0x000000800b0b7824 */ /* 0x008fca00078e0200 */
[C---:B------:R-:W-:Y:S02]  /*00a0*/  LEA.HI R0, R11.reuse, R11, RZ, 0x1 ;  /* 0x0000000b0b007211 */ /* 0x040fe400078f08ff */
[----:B------:R-:W-:Y:S02]  /*00b0*/  ISETP.GE.AND P0, PT, R11, 0x800, PT ;  /* 0x000008000b00780c */ /* 0x000fe40003f06270 */
[C---:B------:R-:W-:Y:S01]  /*00c0*/  LOP3.LUT R4, R0.reuse, 0x7ffffffe, RZ, 0xc0, !PT ;  /* 0x7ffffffe00047812 */ /* 0x040fe200078ec0ff */
[----:B------:R-:W-:-:S04]  /*00d0*/  IMAD.SHL.U32 R0, R0, 0x4, RZ ;  /* 0x0000000400007824 */ /* 0x000fc800078e00ff */
[----:B------:R-:W-:Y:S01]  /*00e0*/  IMAD.IADD R4, R11, 0x1, -R4 ;  /* 0x000000010b047824 */ /* 0x000fe200078e0a04 */
[----:B------:R-:W-:Y:S01]  /*00f0*/  LOP3.LUT R5, R0, 0xfffffff8, RZ, 0xc0, !PT ;  /* 0xfffffff800057812 */ /* 0x000fe200078ec0ff */
[----:B------:R-:W-:-:S04]  /*0100*/  IMAD.MOV.U32 R0, RZ, RZ, RZ ;  /* 0x000000ffff007224 */ /* 0x000fc800078e00ff */
[----:B------:R-:W-:-:S04]  /*0110*/  IMAD R9, R4, 0x2, R5 ;  /* 0x0000000204097824 */ /* 0x000fc800078e0205 */
[----:B--2---:R-:W-:-:S04]  /*0120*/  IMAD.WIDE R4, R9, 0x4, R2 ;  /* 0x0000000409047825 */ /* 0x004fc800078e0202 */
[----:B------:R-:W-:Y:S01]  /*0130*/  VIADD R7, R9, 0x4 ;  /* 0x0000000409077836 */ /* 0x000fe20000000000 */
[----:B------:R-:W2:Y:S04]  /*0140*/  @!P0 LDG.E.EL R0, desc[UR4][R4.64] ;  /* 0x0000000404008981 */ /* 0x000ea8000c2e1900 */
[----:B------:R-:W2:Y:S01]  /*0150*/  @!P0 LDG.E.EL R15, desc[UR4][R4.64+0x4] ;  /* 0x00000404040f8981 */ /* 0x000ea2000c2e1900 */
[----:B------:R-:W-:-:S04]  /*0160*/  IMAD.WIDE R6, R7, 0x4, R2 ;  /* 0x0000000407067825 */ /* 0x000fc800078e0202 */
[----:B------:R-:W-:Y:S01]  /*0170*/  VIADD R9, R9, 0x5 ;  /* 0x0000000509097836 */ /* 0x000fe20000000000 */
[----:B------:R-:W3:Y:S01]  /*0180*/  @!P0 LDG.E.EL R10, desc[UR4][R6.64] ;  /* 0x00000004060a8981 */ /* 0x000ee2000c2e1900 */
[----:B------:R-:W-:Y:S02]  /*0190*/  IMAD.MOV.U32 R13, RZ, RZ, RZ ;  /* 0x000000ffff0d7224 */ /* 0x000fe400078e00ff */
[----:B------:R-:W-:Y:S02]  /*01a0*/  IMAD.WIDE R2, R9, 0x4, R2 ;  /* 0x0000000409027825 */ /* 0x000fe400078e0202 */
[----:B------:R-:W1:Y:S03]  /*01b0*/  LDC.64 R8, c[0x0][0x218] ;  /* 0x00008600ff087b82 */ /* 0x000e660000000a00 */
[----:B------:R1:W4:Y:S02]  /*01c0*/  @!P0 LDG.E.EL R13, desc[UR4][R2.64] ;  /* 0x00000004020d8981 */ /* 0x000324000c2e1900 */
[----:B-1----:R-:W-:Y:S01]  /*01d0*/  IMAD.WIDE R2, R11, 0x4, R8 ;  /* 0x000000040b027825 */ /* 0x002fe200078e0208 */
[----:B--2---:R-:W-:-:S02]  /*01e0*/  FSETP.GT.AND P3, PT, R15, R0, PT ;  /* 0x000000000f00720b */ /* 0x004fc40003f64000 */
[----:B------:R-:W-:Y:S02]  /*01f0*/  FSETP.NAN.AND P1, PT, R15, R15, PT ;  /* 0x0000000f0f00720b */ /* 0x000fe40003f28000 */
[----:B---3--:R-:W-:-:S09]  /*0200*/  FSETP.NAN.AND P4, PT, R10, R10, PT ;  /* 0x0000000a0a00720b */ /* 0x008fd20003f88000 */
[----:B------:R-:W-:Y:S02]  /*0210*/  @!P3 FSEL R15, R15, R0, P1 ;  /* 0x000000000f0fb208 */ /* 0x000fe40000800000 */
[----:B----4-:R-:W-:Y:S02]  /*0220*/  FSETP.NAN.AND P2, PT, R13, R13, PT ;  /* 0x0000000d0d00720b */ /* 0x010fe40003f48000 */
[----:B------:R-:W-:Y:S02]  /*0230*/  FSETP.GEU.AND P1, PT, R15, R10, PT ;  /* 0x0000000a0f00720b */ /* 0x000fe40003f2e000 */
[----:B------:R-:W-:Y:S02]  /*0240*/  SEL R0, RZ, 0x1, !P3 ;  /* 0x00000001ff007807 */ /* 0x000fe40005800000 */
[----:B------:R-:W-:Y:S02]  /*0250*/  @!P4 FSEL R10, R10, R15, !P1 ;  /* 0x0000000f0a0ac208 */ /* 0x000fe40004800000 */
[----:B------:R-:W-:-:S02]  /*0260*/  SEL R0, R0, 0x2, P1 ;  /* 0x0000000200007807 */ /* 0x000fc40000800000 */
[----:B------:R-:W-:-:S04]  /*0270*/  FSETP.GEU.AND P4, PT, R10, R13, PT ;  /* 0x0000000d0a00720b */ /* 0x000fc80003f8e000 */
[----:B------:R-:W-:Y:S02]  /*0280*/  @!P2 SEL R13, R13, R10, !P4 ;  /* 0x0000000a0d0da207 */ /* 0x000fe40006000000 */
[----:B------:R-:W-:Y:S02]  /*0290*/  IADD3 R4, P2, R11, UR6, RZ ;  /* 0x000000060b047c10 */ /* 0x000fe4000ff5e0ff */
[----:B------:R-:W-:Y:S01]  /*02a0*/  SEL R7, R0, 0x3, P4 ;  /* 0x0000000300077807 */ /* 0x000fe20002000000 */
[----:B------:R1:W-:Y:S01]  /*02b0*/  @!P0 STG.E desc[UR4][R2.64], R13 ;  /* 0x0000000d02008986 */ /* 0x0003e2000c101904 */
[----:B------:R-:W-:Y:S01]  /*02c0*/  LEA.HI.X.SX32 R5, R11, UR7, 0x1, P2 ;  /* 0x000000070b057c11 */ /* 0x000fe200090f0eff */
[----:B------:R-:W-:Y:S08]  /*02d0*/  @P0 EXIT ;  /* 0x000000000000094d */ /* 0x000ff00003800000 */
[----:B------:R-:W-:Y:S01]  /*02e0*/  STG.E.U8 desc[UR4][R4.64], R7 ;  /* 0x0000000704007986 */ /* 0x000fe2000c101104 */
[----:B------:R-:W-:Y:S05]  /*02f0*/  EXIT ;  /* 0x000000000000794d */ /* 0x000fea0003800000 */
.L_x_0:
[----:B------:R-:W-:-:S00]  /*0300*/  BRA `(.L_x_0) ;  /* 0xfffffffc00fc7947 */ /* 0x000fc0000383ffff */
[----:B------:R-:W-:-:S00]  /*0310*/  NOP ;  /* 0x0000000000007918 */ /* 0x000fc00000000000 */
        /* <DEDUP_REMOVED lines=14> */
.L_x_1:


//--------------------- .nv.constant0.triton_poi_fused_max_pool2d_with_indices_66 --------------------------
	.section	.nv.constant0.triton_poi_fused_max_pool2d_with_indices_66,"a",@progbits
	.sectionflags	@""
	.align	4
.nv.constant0.triton_poi_fused_max_pool2d_with_indices_66:
	.zero		556
